//
// Generated by NVIDIA NVVM Compiler
//
// Compiler Build ID: CL-36424714
// Cuda compilation tools, release 13.0, V13.0.88
// Based on NVVM 20.0.0
//

.version 9.0
.target sm_100
.address_size 64

	// .globl	_Z11run_bw_testv
.extern .func  (.param .b32 func_retval0) vprintf
(
	.param .b64 vprintf_param_0,
	.param .b64 vprintf_param_1
)
;
.global .align 1 .b8 $str[36] = {84, 101, 115, 116, 105, 110, 103, 32, 66, 87, 32, 111, 110, 32, 98, 108, 111, 99, 107, 32, 37, 100, 44, 32, 116, 104, 114, 101, 97, 100, 32, 37, 100, 33, 10};

.visible .entry _Z11run_bw_testv()
{
	.local .align 8 .b8 	__local_depot0[8];
	.reg .b64 	%SP;
	.reg .b64 	%SPL;
	.reg .b32 	%r<5>;
	.reg .b64 	%rd<5>;

	mov.u64 	%SPL, __local_depot0;
	cvta.local.u64 	%SP, %SPL;
	add.u64 	%rd1, %SP, 0;
	add.u64 	%rd2, %SPL, 0;
	mov.u32 	%r1, %ctaid.x;
	mov.u32 	%r2, %tid.x;
	st.local.v2.u32 	[%rd2], {%r1, %r2};
	mov.u64 	%rd3, $str;
	cvta.global.u64 	%rd4, %rd3;
	{ // callseq 0, 0
	.param .b64 param0;
	st.param.b64 	[param0], %rd4;
	.param .b64 param1;
	st.param.b64 	[param1], %rd1;
	.param .b32 retval0;
	call.uni (retval0), 
	vprintf, 
	(
	param0, 
	param1
	);
	ld.param.b32 	%r3, [retval0];
	} // callseq 0
	ret;

}


// ===== COMPILED SASS (sm_100) =====

	.target	sm_100

	.elftype	@"ET_EXEC"


//--------------------- .note.nv.tkinfo           --------------------------
	.section	.note.nv.tkinfo,"",@"SHT_NOTE"
	.sectionflags	@"SHF_NOTE_NV_TKINFO"
	.tkinfo
        /*0018*/ 	.word	0x00000002
        /*0030*/ 	.string	""
        /*0030*/ 	.string	"ptxas"
        /*0030*/ 	.string	"Cuda compilation tools, release 13.0, V13.0.88"
        /*0030*/ 	.string	"Build cuda_13.0.r13.0/compiler.36424714_0"
        /*0030*/ 	.string	"-arch sm_100 -m 64 "



//--------------------- .note.nv.cuinfo           --------------------------
	.section	.note.nv.cuinfo,"",@"SHT_NOTE"
	.sectionflags	@"SHF_NOTE_NV_CUINFO"
        /*0018*/ 	.short	0x0002
        /*001a*/ 	.short	0x0064
        /*001c*/ 	.short	0x0082
	.zero		2


//--------------------- .nv.info                  --------------------------
	.section	.nv.info,"",@"SHT_CUDA_INFO"
	.align	4


	//----- nvinfo : EIATTR_REGCOUNT
	.align		4
        /*0000*/ 	.byte	0x04, 0x2f
        /*0002*/ 	.short	(.L_2 - .L_1)
	.align		4
.L_1:
        /*0004*/ 	.word	index@(_Z11run_bw_testv)
        /*0008*/ 	.word	0x00000018


	//----- nvinfo : EIATTR_FRAME_SIZE
	.align		4
.L_2:
        /*000c*/ 	.byte	0x04, 0x11
        /*000e*/ 	.short	(.L_4 - .L_3)
	.align		4
.L_3:
        /*0010*/ 	.word	index@(_Z11run_bw_testv)
        /*0014*/ 	.word	0x00000008


	//----- nvinfo : EIATTR_MIN_STACK_SIZE
	.align		4
.L_4:
        /*0018*/ 	.byte	0x04, 0x12
        /*001a*/ 	.short	(.L_6 - .L_5)
	.align		4
.L_5:
        /*001c*/ 	.word	index@(_Z11run_bw_testv)
        /*0020*/ 	.word	0x00000008
.L_6:


//--------------------- .nv.compat                --------------------------
	.section	.nv.compat,"",@"SHT_CUDA_COMPAT_INFO"
	.align	4
        /*0000*/ 	.byte	0x02, 0x09, 0x00, 0x00, 0x02, 0x02, 0x01, 0x00, 0x02, 0x05, 0x05, 0x00, 0x03, 0x07, 0x01, 0x01
        /*0010*/ 	.byte	0x02, 0x03, 0x00, 0x00, 0x02, 0x06, 0x01, 0x00, 0x04, 0x0b, 0x08, 0x00, 0x09, 0x00, 0x00, 0x00
        /*0020*/ 	.byte	0x00, 0x00, 0x00, 0x00


//--------------------- .nv.info._Z11run_bw_testv --------------------------
	.section	.nv.info._Z11run_bw_testv,"",@"SHT_CUDA_INFO"
	.sectionflags	@""
	.align	4


	//----- nvinfo : EIATTR_CUDA_API_VERSION
	.align		4
        /*0000*/ 	.byte	0x04, 0x37
        /*0002*/ 	.short	(.L_8 - .L_7)
.L_7:
        /*0004*/ 	.word	0x00000082


	//----- nvinfo : EIATTR_SPARSE_MMA_MASK
	.align		4
.L_8:
        /*0008*/ 	.byte	0x03, 0x50
        /*000a*/ 	.short	0x0000


	//----- nvinfo : EIATTR_MAXREG_COUNT
	.align		4
        /*000c*/ 	.byte	0x03, 0x1b
        /*000e*/ 	.short	0x00ff


	//----- nvinfo : EIATTR_EXTERNS
	.align		4
        /*0010*/ 	.byte	0x04, 0x0f
        /*0012*/ 	.short	(.L_10 - .L_9)


	//   ....[0]....
	.align		4
.L_9:
        /*0014*/ 	.word	index@(vprintf)


	//----- nvinfo : EIATTR_MERCURY_ISA_VERSION
	.align		4
.L_10:
        /*0018*/ 	.byte	0x03, 0x5f
        /*001a*/ 	.short	0x0101


	//----- nvinfo : EIATTR_VRC_CTA_INIT_COUNT
	.align		4
        /*001c*/ 	.byte	0x02, 0x4a
	.zero		1
	.zero		1


	//----- nvinfo : EIATTR_SYSCALL_OFFSETS
	.align		4
        /*0020*/ 	.byte	0x04, 0x46
        /*0022*/ 	.short	(.L_12 - .L_11)


	//   ....[0]....
.L_11:
        /*0024*/ 	.word	0x000000f0


	//----- nvinfo : EIATTR_EXIT_INSTR_OFFSETS
	.align		4
.L_12:
        /*0028*/ 	.byte	0x04, 0x1c
        /*002a*/ 	.short	(.L_14 - .L_13)


	//   ....[0]....
.L_13:
        /*002c*/ 	.word	0x00000100


	//----- nvinfo : EIATTR_SW_WAR
	.align		4
.L_14:
        /*0030*/ 	.byte	0x04, 0x36
        /*0032*/ 	.short	(.L_16 - .L_15)
.L_15:
        /*0034*/ 	.word	0x00000008
.L_16:


//--------------------- .nv.callgraph             --------------------------
	.section	.nv.callgraph,"",@"SHT_CUDA_CALLGRAPH"
	.align	4
	.sectionentsize	8
	.align		4
        /*0000*/ 	.word	0x00000000
	.align		4
        /*0004*/ 	.word	0xffffffff
	.align		4
        /*0008*/ 	.word	index@(_Z11run_bw_testv)
	.align		4
        /*000c*/ 	.word	index@(vprintf)
	.align		4
        /*0010*/ 	.word	0x00000000
	.align		4
        /*0014*/ 	.word	0xfffffffe
	.align		4
        /*0018*/ 	.word	0x00000000
	.align		4
        /*001c*/ 	.word	0xfffffffd
	.align		4
        /*0020*/ 	.word	0x00000000
	.align		4
        /*0024*/ 	.word	0xfffffffc


//--------------------- .nv.constant4             --------------------------
	.section	.nv.constant4,"a",@progbits
	.align	8
	.align		8
.nv.constant4:
        /*0000*/ 	.dword	vprintf
	.align		8
        /*0008*/ 	.dword	$str


//--------------------- .text._Z11run_bw_testv    --------------------------
	.section	.text._Z11run_bw_testv,"ax",@progbits
	.align	128
        .global         _Z11run_bw_testv
        .type           _Z11run_bw_testv,@function
        .size           _Z11run_bw_testv,(.L_x_2 - _Z11run_bw_testv)
        .other          _Z11run_bw_testv,@"STO_CUDA_ENTRY STV_DEFAULT"
_Z11run_bw_testv:
.text._Z11run_bw_testv:
[----:B------:R-:W0:Y:S01]  /*0000*/  LDC R1, c[0x0][0x37c] ;  /* 0x0000df00ff017b82 */ /* 0x000e220000000800 */
[----:B------:R-:W1:Y:S01]  /*0010*/  S2R R8, SR_CTAID.X ;  /* 0x0000000000087919 */ /* 0x000e620000002500 */
[----:B0-----:R-:W-:Y:S01]  /*0020*/  VIADD R1, R1, 0xfffffff8 ;  /* 0xfffffff801017836 */ /* 0x001fe20000000000 */
[----:B------:R-:W-:Y:S01]  /*0030*/  MOV R0, 0x0 ;  /* 0x0000000000007802 */ /* 0x000fe20000000f00 */
[----:B------:R-:W0:Y:S01]  /*0040*/  LDCU UR4, c[0x0][0x2f8] ;  /* 0x00005f00ff0477ac */ /* 0x000e220008000800 */
[----:B------:R-:W1:Y:S03]  /*0050*/  S2R R9, SR_TID.X ;  /* 0x0000000000097919 */ /* 0x000e660000002100 */
[----:B------:R2:W3:Y:S01]  /*0060*/  LDC.64 R2, c[0x4][R0] ;  /* 0x0100000000027b82 */ /* 0x0004e20000000a00 */
[----:B------:R-:W4:Y:S01]  /*0070*/  LDCU.64 UR6, c[0x4][0x8] ;  /* 0x01000100ff0677ac */ /* 0x000f220008000a00 */
[----:B------:R-:W5:Y:S01]  /*0080*/  LDCU UR5, c[0x0][0x2fc] ;  /* 0x00005f80ff0577ac */ /* 0x000f620008000800 */
[----:B0-----:R-:W-:Y:S01]  /*0090*/  IADD3 R6, P0, PT, R1, UR4, RZ ;  /* 0x0000000401067c10 */ /* 0x001fe2000ff1e0ff */
[----:B----4-:R-:W-:Y:S01]  /*00a0*/  IMAD.U32 R4, RZ, RZ, UR6 ;  /* 0x00000006ff047e24 */ /* 0x010fe2000f8e00ff */
[----:B------:R-:W-:-:S03]  /*00b0*/  MOV R5, UR7 ;  /* 0x0000000700057c02 */ /* 0x000fc60008000f00 */
[----:B-----5:R-:W-:Y:S01]  /*00c0*/  IMAD.X R7, RZ, RZ, UR5, P0 ;  /* 0x00000005ff077e24 */ /* 0x020fe200080e06ff */
[----:B-1----:R2:W-:Y:S07]  /*00d0*/  STL.64 [R1], R8 ;  /* 0x0000000801007387 */ /* 0x0025ee0000100a00 */
[----:B------:R-:W-:-:S07]  /*00e0*/  LEPC R20, `(.L_x_0) ;  /* 0x000000001014794e */ /* 0x000fce0000000000 */
[----:B--23--:R-:W-:Y:S05]  /*00f0*/  CALL.ABS.NOINC R2 ;  /* 0x0000000002007343 */ /* 0x00cfea0003c00000 */
.L_x_0:
[----:B------:R-:W-:Y:S05]  /*0100*/  EXIT ;  /* 0x000000000000794d */ /* 0x000fea0003800000 */
.L_x_1:
[----:B------:R-:W-:-:S00]  /*0110*/  BRA `(.L_x_1) ;  /* 0xfffffffc00fc7947 */ /* 0x000fc0000383ffff */
[----:B------:R-:W-:-:S00]  /*0120*/  NOP ;  /* 0x0000000000007918 */ /* 0x000fc00000000000 */
        /* <DEDUP_REMOVED lines=13> */
.L_x_2:


//--------------------- .nv.global.init           --------------------------
	.section	.nv.global.init,"aw",@progbits
.nv.global.init:
	.type		$str,@object
	.size		$str,(.L_0 - $str)
$str:
        /*0000*/ 	.byte	0x54, 0x65, 0x73, 0x74, 0x69, 0x6e, 0x67, 0x20, 0x42, 0x57, 0x20, 0x6f, 0x6e, 0x20, 0x62, 0x6c
        /*0010*/ 	.byte	0x6f, 0x63, 0x6b, 0x20, 0x25, 0x64, 0x2c, 0x20, 0x74, 0x68, 0x72, 0x65, 0x61, 0x64, 0x20, 0x25
        /*0020*/ 	.byte	0x64, 0x21, 0x0a, 0x00
.L_0:


//--------------------- .nv.shared.reserved.0     --------------------------
	.section	.nv.shared.reserved.0,"aw",@nobits
	.weak		__nv_reservedSMEM_offset_0_alias
	.size		__nv_reservedSMEM_offset_0_alias, 0, 64
	.other		__nv_reservedSMEM_offset_0_alias,@"STO_CUDA_RESERVED_SHARED STV_DEFAULT"
__nv_reservedSMEM_offset_0_alias:
	.zero		0
	.zero		64


//--------------------- .nv.constant0._Z11run_bw_testv --------------------------
	.section	.nv.constant0._Z11run_bw_testv,"a",@progbits
	.sectionflags	@""
	.align	4
.nv.constant0._Z11run_bw_testv:
	.zero		896


//--------------------- SYMBOLS --------------------------

	.type		.nv.reservedSmem.offset0,@object
	.size		.nv.reservedSmem.offset0,0x4
	.type		vprintf,@function
